//
// Generated by NVIDIA NVVM Compiler
//
// Compiler Build ID: CL-36424714
// Cuda compilation tools, release 13.0, V13.0.88
// Based on NVVM 20.0.0
//

.version 9.0
.target sm_100
.address_size 64

	// .globl	_Z10reductionAPi
// _ZZ10reductionBPiE10partialSum has been demoted

.visible .entry _Z10reductionAPi(
	.param .u64 .ptr .align 1 _Z10reductionAPi_param_0
)
{
	.reg .pred 	%p<4>;
	.reg .b32 	%r<12>;
	.reg .b64 	%rd<7>;

	ld.param.u64 	%rd3, [_Z10reductionAPi_param_0];
	cvta.to.global.u64 	%rd1, %rd3;
	mov.u32 	%r5, %ctaid.x;
	mov.u32 	%r11, %ntid.x;
	mov.u32 	%r6, %tid.x;
	mad.lo.s32 	%r2, %r5, %r11, %r6;
	setp.lt.u32 	%p1, %r11, 2;
	@%p1 bra 	$L__BB0_5;
	mul.wide.u32 	%rd4, %r2, 4;
	add.s64 	%rd2, %rd1, %rd4;
$L__BB0_2:
	shr.u32 	%r4, %r11, 1;
	setp.ge.u32 	%p2, %r2, %r4;
	@%p2 bra 	$L__BB0_4;
	add.s32 	%r7, %r4, %r2;
	mul.wide.u32 	%rd5, %r7, 4;
	add.s64 	%rd6, %rd1, %rd5;
	ld.global.u32 	%r8, [%rd6];
	ld.global.u32 	%r9, [%rd2];
	add.s32 	%r10, %r9, %r8;
	st.global.u32 	[%rd2], %r10;
$L__BB0_4:
	bar.sync 	0;
	setp.gt.u32 	%p3, %r11, 3;
	mov.u32 	%r11, %r4;
	@%p3 bra 	$L__BB0_2;
$L__BB0_5:
	ret;

}
	// .globl	_Z10reductionBPi
.visible .entry _Z10reductionBPi(
	.param .u64 .ptr .align 1 _Z10reductionBPi_param_0
)
{
	.reg .pred 	%p<5>;
	.reg .b32 	%r<18>;
	.reg .b64 	%rd<5>;
	// demoted variable
	.shared .align 4 .b8 _ZZ10reductionBPiE10partialSum[4096];
	ld.param.u64 	%rd2, [_Z10reductionBPi_param_0];
	cvta.to.global.u64 	%rd1, %rd2;
	mov.u32 	%r1, %tid.x;
	mov.u32 	%r6, %ctaid.x;
	mov.u32 	%r17, %ntid.x;
	mad.lo.s32 	%r7, %r6, %r17, %r1;
	mul.wide.s32 	%rd3, %r7, 4;
	add.s64 	%rd4, %rd1, %rd3;
	ld.global.u32 	%r8, [%rd4];
	shl.b32 	%r9, %r1, 2;
	mov.u32 	%r10, _ZZ10reductionBPiE10partialSum;
	add.s32 	%r3, %r10, %r9;
	st.shared.u32 	[%r3], %r8;
	bar.sync 	0;
	setp.lt.u32 	%p1, %r17, 2;
	@%p1 bra 	$L__BB1_4;
$L__BB1_1:
	shr.u32 	%r5, %r17, 1;
	setp.ge.u32 	%p2, %r1, %r5;
	@%p2 bra 	$L__BB1_3;
	shl.b32 	%r11, %r5, 2;
	add.s32 	%r12, %r3, %r11;
	ld.shared.u32 	%r13, [%r12];
	ld.shared.u32 	%r14, [%r3];
	add.s32 	%r15, %r14, %r13;
	st.shared.u32 	[%r3], %r15;
$L__BB1_3:
	bar.sync 	0;
	setp.gt.u32 	%p3, %r17, 3;
	mov.u32 	%r17, %r5;
	@%p3 bra 	$L__BB1_1;
$L__BB1_4:
	setp.ne.s32 	%p4, %r1, 0;
	@%p4 bra 	$L__BB1_6;
	ld.shared.u32 	%r16, [_ZZ10reductionBPiE10partialSum];
	st.global.u32 	[%rd1], %r16;
$L__BB1_6:
	ret;

}


// ===== COMPILED SASS (sm_100) =====

	.target	sm_100

	.elftype	@"ET_EXEC"


//--------------------- .note.nv.tkinfo           --------------------------
	.section	.note.nv.tkinfo,"",@"SHT_NOTE"
	.sectionflags	@"SHF_NOTE_NV_TKINFO"
	.tkinfo
        /*0018*/ 	.word	0x00000002
        /*0030*/ 	.string	""
        /*0030*/ 	.string	"ptxas"
        /*0030*/ 	.string	"Cuda compilation tools, release 13.0, V13.0.88"
        /*0030*/ 	.string	"Build cuda_13.0.r13.0/compiler.36424714_0"
        /*0030*/ 	.string	"-arch sm_100 -m 64 "



//--------------------- .note.nv.cuinfo           --------------------------
	.section	.note.nv.cuinfo,"",@"SHT_NOTE"
	.sectionflags	@"SHF_NOTE_NV_CUINFO"
        /*0018*/ 	.short	0x0002
        /*001a*/ 	.short	0x0064
        /*001c*/ 	.short	0x0082
	.zero		2


//--------------------- .nv.info                  --------------------------
	.section	.nv.info,"",@"SHT_CUDA_INFO"
	.align	4


	//----- nvinfo : EIATTR_REGCOUNT
	.align		4
        /*0000*/ 	.byte	0x04, 0x2f
        /*0002*/ 	.short	(.L_1 - .L_0)
	.align		4
.L_0:
        /*0004*/ 	.word	index@(_Z10reductionAPi)
        /*0008*/ 	.word	0x0000000e


	//----- nvinfo : EIATTR_FRAME_SIZE
	.align		4
.L_1:
        /*000c*/ 	.byte	0x04, 0x11
        /*000e*/ 	.short	(.L_3 - .L_2)
	.align		4
.L_2:
        /*0010*/ 	.word	index@(_Z10reductionAPi)
        /*0014*/ 	.word	0x00000000


	//----- nvinfo : EIATTR_REGCOUNT
	.align		4
.L_3:
        /*0018*/ 	.byte	0x04, 0x2f
        /*001a*/ 	.short	(.L_5 - .L_4)
	.align		4
.L_4:
        /*001c*/ 	.word	index@(_Z10reductionBPi)
        /*0020*/ 	.word	0x0000000a


	//----- nvinfo : EIATTR_FRAME_SIZE
	.align		4
.L_5:
        /*0024*/ 	.byte	0x04, 0x11
        /*0026*/ 	.short	(.L_7 - .L_6)
	.align		4
.L_6:
        /*0028*/ 	.word	index@(_Z10reductionBPi)
        /*002c*/ 	.word	0x00000000


	//----- nvinfo : EIATTR_MIN_STACK_SIZE
	.align		4
.L_7:
        /*0030*/ 	.byte	0x04, 0x12
        /*0032*/ 	.short	(.L_9 - .L_8)
	.align		4
.L_8:
        /*0034*/ 	.word	index@(_Z10reductionBPi)
        /*0038*/ 	.word	0x00000000


	//----- nvinfo : EIATTR_MIN_STACK_SIZE
	.align		4
.L_9:
        /*003c*/ 	.byte	0x04, 0x12
        /*003e*/ 	.short	(.L_11 - .L_10)
	.align		4
.L_10:
        /*0040*/ 	.word	index@(_Z10reductionAPi)
        /*0044*/ 	.word	0x00000000
.L_11:


//--------------------- .nv.compat                --------------------------
	.section	.nv.compat,"",@"SHT_CUDA_COMPAT_INFO"
	.align	4
        /*0000*/ 	.byte	0x02, 0x09, 0x00, 0x00, 0x02, 0x02, 0x01, 0x00, 0x02, 0x05, 0x05, 0x00, 0x03, 0x07, 0x01, 0x01
        /*0010*/ 	.byte	0x02, 0x03, 0x00, 0x00, 0x02, 0x06, 0x01, 0x00, 0x04, 0x0b, 0x08, 0x00, 0x09, 0x00, 0x00, 0x00
        /*0020*/ 	.byte	0x00, 0x00, 0x00, 0x00


//--------------------- .nv.info._Z10reductionBPi --------------------------
	.section	.nv.info._Z10reductionBPi,"",@"SHT_CUDA_INFO"
	.sectionflags	@""
	.align	4


	//----- nvinfo : EIATTR_CUDA_API_VERSION
	.align		4
        /*0000*/ 	.byte	0x04, 0x37
        /*0002*/ 	.short	(.L_13 - .L_12)
.L_12:
        /*0004*/ 	.word	0x00000082


	//----- nvinfo : EIATTR_KPARAM_INFO
	.align		4
.L_13:
        /*0008*/ 	.byte	0x04, 0x17
        /*000a*/ 	.short	(.L_15 - .L_14)
.L_14:
        /*000c*/ 	.word	0x00000000
        /*0010*/ 	.short	0x0000
        /*0012*/ 	.short	0x0000
        /*0014*/ 	.byte	0x00, 0xf5, 0x21, 0x00


	//----- nvinfo : EIATTR_SPARSE_MMA_MASK
	.align		4
.L_15:
        /*0018*/ 	.byte	0x03, 0x50
        /*001a*/ 	.short	0x0000


	//----- nvinfo : EIATTR_MAXREG_COUNT
	.align		4
        /*001c*/ 	.byte	0x03, 0x1b
        /*001e*/ 	.short	0x00ff


	//----- nvinfo : EIATTR_NUM_BARRIERS
	.align		4
        /*0020*/ 	.byte	0x02, 0x4c
        /*0022*/ 	.byte	0x01
	.zero		1


	//----- nvinfo : EIATTR_MERCURY_ISA_VERSION
	.align		4
        /*0024*/ 	.byte	0x03, 0x5f
        /*0026*/ 	.short	0x0101


	//----- nvinfo : EIATTR_VRC_CTA_INIT_COUNT
	.align		4
        /*0028*/ 	.byte	0x02, 0x4a
	.zero		1
	.zero		1


	//----- nvinfo : EIATTR_EXIT_INSTR_OFFSETS
	.align		4
        /*002c*/ 	.byte	0x04, 0x1c
        /*002e*/ 	.short	(.L_17 - .L_16)


	//   ....[0]....
.L_16:
        /*0030*/ 	.word	0x000001d0


	//   ....[1]....
        /*0034*/ 	.word	0x00000240


	//----- nvinfo : EIATTR_CBANK_PARAM_SIZE
	.align		4
.L_17:
        /*0038*/ 	.byte	0x03, 0x19
        /*003a*/ 	.short	0x0008


	//----- nvinfo : EIATTR_PARAM_CBANK
	.align		4
        /*003c*/ 	.byte	0x04, 0x0a
        /*003e*/ 	.short	(.L_19 - .L_18)
	.align		4
.L_18:
        /*0040*/ 	.word	index@(.nv.constant0._Z10reductionBPi)
        /*0044*/ 	.short	0x0380
        /*0046*/ 	.short	0x0008


	//----- nvinfo : EIATTR_SW_WAR
	.align		4
.L_19:
        /*0048*/ 	.byte	0x04, 0x36
        /*004a*/ 	.short	(.L_21 - .L_20)
.L_20:
        /*004c*/ 	.word	0x00000008
.L_21:


//--------------------- .nv.info._Z10reductionAPi --------------------------
	.section	.nv.info._Z10reductionAPi,"",@"SHT_CUDA_INFO"
	.sectionflags	@""
	.align	4


	//----- nvinfo : EIATTR_CUDA_API_VERSION
	.align		4
        /*0000*/ 	.byte	0x04, 0x37
        /*0002*/ 	.short	(.L_23 - .L_22)
.L_22:
        /*0004*/ 	.word	0x00000082


	//----- nvinfo : EIATTR_KPARAM_INFO
	.align		4
.L_23:
        /*0008*/ 	.byte	0x04, 0x17
        /*000a*/ 	.short	(.L_25 - .L_24)
.L_24:
        /*000c*/ 	.word	0x00000000
        /*0010*/ 	.short	0x0000
        /*0012*/ 	.short	0x0000
        /*0014*/ 	.byte	0x00, 0xf5, 0x21, 0x00


	//----- nvinfo : EIATTR_SPARSE_MMA_MASK
	.align		4
.L_25:
        /*0018*/ 	.byte	0x03, 0x50
        /*001a*/ 	.short	0x0000


	//----- nvinfo : EIATTR_MAXREG_COUNT
	.align		4
        /*001c*/ 	.byte	0x03, 0x1b
        /*001e*/ 	.short	0x00ff


	//----- nvinfo : EIATTR_NUM_BARRIERS
	.align		4
        /*0020*/ 	.byte	0x02, 0x4c
        /*0022*/ 	.byte	0x01
	.zero		1


	//----- nvinfo : EIATTR_MERCURY_ISA_VERSION
	.align		4
        /*0024*/ 	.byte	0x03, 0x5f
        /*0026*/ 	.short	0x0101


	//----- nvinfo : EIATTR_VRC_CTA_INIT_COUNT
	.align		4
        /*0028*/ 	.byte	0x02, 0x4a
	.zero		1
	.zero		1


	//----- nvinfo : EIATTR_EXIT_INSTR_OFFSETS
	.align		4
        /*002c*/ 	.byte	0x04, 0x1c
        /*002e*/ 	.short	(.L_27 - .L_26)


	//   ....[0]....
.L_26:
        /*0030*/ 	.word	0x00000050


	//   ....[1]....
        /*0034*/ 	.word	0x000001a0


	//----- nvinfo : EIATTR_CRS_STACK_SIZE
	.align		4
.L_27:
        /*0038*/ 	.byte	0x04, 0x1e
        /*003a*/ 	.short	(.L_29 - .L_28)
.L_28:
        /*003c*/ 	.word	0x00000000


	//----- nvinfo : EIATTR_CBANK_PARAM_SIZE
	.align		4
.L_29:
        /*0040*/ 	.byte	0x03, 0x19
        /*0042*/ 	.short	0x0008


	//----- nvinfo : EIATTR_PARAM_CBANK
	.align		4
        /*0044*/ 	.byte	0x04, 0x0a
        /*0046*/ 	.short	(.L_31 - .L_30)
	.align		4
.L_30:
        /*0048*/ 	.word	index@(.nv.constant0._Z10reductionAPi)
        /*004c*/ 	.short	0x0380
        /*004e*/ 	.short	0x0008


	//----- nvinfo : EIATTR_SW_WAR
	.align		4
.L_31:
        /*0050*/ 	.byte	0x04, 0x36
        /*0052*/ 	.short	(.L_33 - .L_32)
.L_32:
        /*0054*/ 	.word	0x00000008
.L_33:


//--------------------- .nv.callgraph             --------------------------
	.section	.nv.callgraph,"",@"SHT_CUDA_CALLGRAPH"
	.align	4
	.sectionentsize	8
	.align		4
        /*0000*/ 	.word	0x00000000
	.align		4
        /*0004*/ 	.word	0xffffffff
	.align		4
        /*0008*/ 	.word	0x00000000
	.align		4
        /*000c*/ 	.word	0xfffffffe
	.align		4
        /*0010*/ 	.word	0x00000000
	.align		4
        /*0014*/ 	.word	0xfffffffd
	.align		4
        /*0018*/ 	.word	0x00000000
	.align		4
        /*001c*/ 	.word	0xfffffffc


//--------------------- .text._Z10reductionBPi    --------------------------
	.section	.text._Z10reductionBPi,"ax",@progbits
	.align	128
        .global         _Z10reductionBPi
        .type           _Z10reductionBPi,@function
        .size           _Z10reductionBPi,(.L_x_7 - _Z10reductionBPi)
        .other          _Z10reductionBPi,@"STO_CUDA_ENTRY STV_DEFAULT"
_Z10reductionBPi:
.text._Z10reductionBPi:
[----:B------:R-:W-:Y:S01]  /*0000*/  LDC R1, c[0x0][0x37c] ;  /* 0x0000df00ff017b82 */ /* 0x000fe20000000800 */
[----:B------:R-:W0:Y:S07]  /*0010*/  S2R R6, SR_TID.X ;  /* 0x0000000000067919 */ /* 0x000e2e0000002100 */
[----:B------:R-:W0:Y:S01]  /*0020*/  S2UR UR4, SR_CTAID.X ;  /* 0x00000000000479c3 */ /* 0x000e220000002500 */
[----:B------:R-:W1:Y:S07]  /*0030*/  LDCU.64 UR6, c[0x0][0x358] ;  /* 0x00006b00ff0677ac */ /* 0x000e6e0008000a00 */
[----:B------:R-:W0:Y:S08]  /*0040*/  LDC R0, c[0x0][0x360] ;  /* 0x0000d800ff007b82 */ /* 0x000e300000000800 */
[----:B------:R-:W2:Y:S01]  /*0050*/  LDC.64 R2, c[0x0][0x380] ;  /* 0x0000e000ff027b82 */ /* 0x000ea20000000a00 */
[----:B0-----:R-:W-:-:S04]  /*0060*/  IMAD R5, R0, UR4, R6 ;  /* 0x0000000400057c24 */ /* 0x001fc8000f8e0206 */
[----:B--2---:R-:W-:-:S06]  /*0070*/  IMAD.WIDE R2, R5, 0x4, R2 ;  /* 0x0000000405027825 */ /* 0x004fcc00078e0202 */
[----:B-1----:R-:W2:Y:S01]  /*0080*/  LDG.E R2, desc[UR6][R2.64] ;  /* 0x0000000602027981 */ /* 0x002ea2000c1e1900 */
[----:B------:R-:W0:Y:S01]  /*0090*/  S2UR UR5, SR_CgaCtaId ;  /* 0x00000000000579c3 */ /* 0x000e220000008800 */
[----:B------:R-:W-:Y:S01]  /*00a0*/  UMOV UR4, 0x400 ;  /* 0x0000040000047882 */ /* 0x000fe20000000000 */
[----:B------:R-:W-:Y:S02]  /*00b0*/  ISETP.GE.U32.AND P1, PT, R0, 0x2, PT ;  /* 0x000000020000780c */ /* 0x000fe40003f26070 */
[----:B------:R-:W-:Y:S01]  /*00c0*/  ISETP.NE.AND P0, PT, R6, RZ, PT ;  /* 0x000000ff0600720c */ /* 0x000fe20003f05270 */
[----:B0-----:R-:W-:-:S06]  /*00d0*/  ULEA UR4, UR5, UR4, 0x18 ;  /* 0x0000000405047291 */ /* 0x001fcc000f8ec0ff */
[----:B------:R-:W-:-:S05]  /*00e0*/  LEA R5, R6, UR4, 0x2 ;  /* 0x0000000406057c11 */ /* 0x000fca000f8e10ff */
[----:B--2---:R0:W-:Y:S01]  /*00f0*/  STS [R5], R2 ;  /* 0x0000000205007388 */ /* 0x0041e20000000800 */
[----:B------:R-:W-:Y:S06]  /*0100*/  BAR.SYNC.DEFER_BLOCKING 0x0 ;  /* 0x0000000000007b1d */ /* 0x000fec0000010000 */
[----:B------:R-:W-:Y:S05]  /*0110*/  @!P1 BRA `(.L_x_0) ;  /* 0x00000000002c9947 */ /* 0x000fea0003800000 */
.L_x_1:
[----:B------:R-:W-:-:S04]  /*0120*/  SHF.R.U32.HI R7, RZ, 0x1, R0 ;  /* 0x00000001ff077819 */ /* 0x000fc80000011600 */
[----:B------:R-:W-:-:S13]  /*0130*/  ISETP.GE.U32.AND P1, PT, R6, R7, PT ;  /* 0x000000070600720c */ /* 0x000fda0003f26070 */
[----:B0-----:R-:W-:Y:S01]  /*0140*/  @!P1 IMAD R2, R7, 0x4, R5 ;  /* 0x0000000407029824 */ /* 0x001fe200078e0205 */
[----:B------:R-:W-:Y:S05]  /*0150*/  @!P1 LDS R3, [R5] ;  /* 0x0000000005039984 */ /* 0x000fea0000000800 */
[----:B------:R-:W0:Y:S02]  /*0160*/  @!P1 LDS R2, [R2] ;  /* 0x0000000002029984 */ /* 0x000e240000000800 */
[----:B0-----:R-:W-:-:S05]  /*0170*/  @!P1 IMAD.IADD R4, R2, 0x1, R3 ;  /* 0x0000000102049824 */ /* 0x001fca00078e0203 */
[----:B------:R1:W-:Y:S01]  /*0180*/  @!P1 STS [R5], R4 ;  /* 0x0000000405009388 */ /* 0x0003e20000000800 */
[----:B------:R-:W-:Y:S01]  /*0190*/  BAR.SYNC.DEFER_BLOCKING 0x0 ;  /* 0x0000000000007b1d */ /* 0x000fe20000010000 */
[----:B------:R-:W-:Y:S01]  /*01a0*/  ISETP.GT.U32.AND P1, PT, R0, 0x3, PT ;  /* 0x000000030000780c */ /* 0x000fe20003f24070 */
[----:B------:R-:W-:-:S12]  /*01b0*/  IMAD.MOV.U32 R0, RZ, RZ, R7 ;  /* 0x000000ffff007224 */ /* 0x000fd800078e0007 */
[----:B-1----:R-:W-:Y:S05]  /*01c0*/  @P1 BRA `(.L_x_1) ;  /* 0xfffffffc00d41947 */ /* 0x002fea000383ffff */
.L_x_0:
[----:B------:R-:W-:Y:S05]  /*01d0*/  @P0 EXIT ;  /* 0x000000000000094d */ /* 0x000fea0003800000 */
[----:B------:R-:W1:Y:S01]  /*01e0*/  S2UR UR5, SR_CgaCtaId ;  /* 0x00000000000579c3 */ /* 0x000e620000008800 */
[----:B------:R-:W-:-:S07]  /*01f0*/  UMOV UR4, 0x400 ;  /* 0x0000040000047882 */ /* 0x000fce0000000000 */
[----:B0-----:R-:W0:Y:S01]  /*0200*/  LDC.64 R2, c[0x0][0x380] ;  /* 0x0000e000ff027b82 */ /* 0x001e220000000a00 */
[----:B-1----:R-:W-:-:S09]  /*0210*/  ULEA UR4, UR5, UR4, 0x18 ;  /* 0x0000000405047291 */ /* 0x002fd2000f8ec0ff */
[----:B------:R-:W0:Y:S04]  /*0220*/  LDS R5, [UR4] ;  /* 0x00000004ff057984 */ /* 0x000e280008000800 */
[----:B0-----:R-:W-:Y:S01]  /*0230*/  STG.E desc[UR6][R2.64], R5 ;  /* 0x0000000502007986 */ /* 0x001fe2000c101906 */
[----:B------:R-:W-:Y:S05]  /*0240*/  EXIT ;  /* 0x000000000000794d */ /* 0x000fea0003800000 */
.L_x_2:
[----:B------:R-:W-:-:S00]  /*0250*/  BRA `(.L_x_2) ;  /* 0xfffffffc00fc7947 */ /* 0x000fc0000383ffff */
[----:B------:R-:W-:-:S00]  /*0260*/  NOP ;  /* 0x0000000000007918 */ /* 0x000fc00000000000 */
        /* <DEDUP_REMOVED lines=9> */
.L_x_7:


//--------------------- .text._Z10reductionAPi    --------------------------
	.section	.text._Z10reductionAPi,"ax",@progbits
	.align	128
        .global         _Z10reductionAPi
        .type           _Z10reductionAPi,@function
        .size           _Z10reductionAPi,(.L_x_8 - _Z10reductionAPi)
        .other          _Z10reductionAPi,@"STO_CUDA_ENTRY STV_DEFAULT"
_Z10reductionAPi:
.text._Z10reductionAPi:
[----:B------:R-:W-:Y:S08]  /*0000*/  LDC R1, c[0x0][0x37c] ;  /* 0x0000df00ff017b82 */ /* 0x000ff00000000800 */
[----:B------:R-:W0:Y:S01]  /*0010*/  LDC R0, c[0x0][0x360] ;  /* 0x0000d800ff007b82 */ /* 0x000e220000000800 */
[----:B------:R-:W1:Y:S07]  /*0020*/  S2R R9, SR_TID.X ;  /* 0x0000000000097919 */ /* 0x000e6e0000002100 */
[----:B------:R-:W2:Y:S01]  /*0030*/  S2UR UR4, SR_CTAID.X ;  /* 0x00000000000479c3 */ /* 0x000ea20000002500 */
[----:B0-----:R-:W-:-:S13]  /*0040*/  ISETP.GE.U32.AND P0, PT, R0, 0x2, PT ;  /* 0x000000020000780c */ /* 0x001fda0003f06070 */
[----:B-12---:R-:W-:Y:S05]  /*0050*/  @!P0 EXIT ;  /* 0x000000000000894d */ /* 0x006fea0003800000 */
[----:B------:R-:W0:Y:S01]  /*0060*/  LDC.64 R2, c[0x0][0x380] ;  /* 0x0000e000ff027b82 */ /* 0x000e220000000a00 */
[----:B------:R-:W-:Y:S01]  /*0070*/  IMAD R9, R0, UR4, R9 ;  /* 0x0000000400097c24 */ /* 0x000fe2000f8e0209 */
[----:B------:R-:W1:Y:S06]  /*0080*/  LDCU.64 UR6, c[0x0][0x358] ;  /* 0x00006b00ff0677ac */ /* 0x000e6c0008000a00 */
[----:B------:R-:W2:Y:S01]  /*0090*/  LDC.64 R6, c[0x0][0x380] ;  /* 0x0000e000ff067b82 */ /* 0x000ea20000000a00 */
[----:B01----:R-:W-:-:S07]  /*00a0*/  IMAD.WIDE.U32 R2, R9, 0x4, R2 ;  /* 0x0000000409027825 */ /* 0x003fce00078e0002 */
.L_x_5:
[----:B------:R-:W-:Y:S01]  /*00b0*/  SHF.R.U32.HI R8, RZ, 0x1, R0 ;  /* 0x00000001ff087819 */ /* 0x000fe20000011600 */
[----:B------:R-:W-:Y:S03]  /*00c0*/  BSSY.RECONVERGENT B0, `(.L_x_3) ;  /* 0x0000009000007945 */ /* 0x000fe60003800200 */
[----:B------:R-:W-:-:S13]  /*00d0*/  ISETP.GE.U32.AND P0, PT, R9, R8, PT ;  /* 0x000000080900720c */ /* 0x000fda0003f06070 */
[----:B0-----:R-:W-:Y:S05]  /*00e0*/  @P0 BRA `(.L_x_4) ;  /* 0x0000000000180947 */ /* 0x001fea0003800000 */
[----:B------:R-:W-:Y:S01]  /*00f0*/  IMAD.IADD R5, R9, 0x1, R8 ;  /* 0x0000000109057824 */ /* 0x000fe200078e0208 */
[----:B------:R-:W3:Y:S03]  /*0100*/  LDG.E R11, desc[UR6][R2.64] ;  /* 0x00000006020b7981 */ /* 0x000ee6000c1e1900 */
[----:B--2---:R-:W-:-:S06]  /*0110*/  IMAD.WIDE.U32 R4, R5, 0x4, R6 ;  /* 0x0000000405047825 */ /* 0x004fcc00078e0006 */
[----:B------:R-:W3:Y:S02]  /*0120*/  LDG.E R4, desc[UR6][R4.64] ;  /* 0x0000000604047981 */ /* 0x000ee4000c1e1900 */
[----:B---3--:R-:W-:-:S05]  /*0130*/  IADD3 R11, PT, PT, R4, R11, RZ ;  /* 0x0000000b040b7210 */ /* 0x008fca0007ffe0ff */
[----:B------:R0:W-:Y:S02]  /*0140*/  STG.E desc[UR6][R2.64], R11 ;  /* 0x0000000b02007986 */ /* 0x0001e4000c101906 */
.L_x_4:
[----:B------:R-:W-:Y:S05]  /*0150*/  BSYNC.RECONVERGENT B0 ;  /* 0x0000000000007941 */ /* 0x000fea0003800200 */
.L_x_3:
[----:B------:R-:W-:Y:S01]  /*0160*/  BAR.SYNC.DEFER_BLOCKING 0x0 ;  /* 0x0000000000007b1d */ /* 0x000fe20000010000 */
[----:B------:R-:W-:Y:S01]  /*0170*/  ISETP.GT.U32.AND P0, PT, R0, 0x3, PT ;  /* 0x000000030000780c */ /* 0x000fe20003f04070 */
[----:B------:R-:W-:-:S12]  /*0180*/  IMAD.MOV.U32 R0, RZ, RZ, R8 ;  /* 0x000000ffff007224 */ /* 0x000fd800078e0008 */
[----:B------:R-:W-:Y:S05]  /*0190*/  @P0 BRA `(.L_x_5) ;  /* 0xfffffffc00c40947 */ /* 0x000fea000383ffff */
[----:B------:R-:W-:Y:S05]  /*01a0*/  EXIT ;  /* 0x000000000000794d */ /* 0x000fea0003800000 */
.L_x_6:
        /* <DEDUP_REMOVED lines=13> */
.L_x_8:


//--------------------- .nv.shared._Z10reductionBPi --------------------------
	.section	.nv.shared._Z10reductionBPi,"aw",@nobits
	.sectionflags	@""
	.align	4
.nv.shared._Z10reductionBPi:
	.zero		5120


//--------------------- .nv.shared.reserved.0     --------------------------
	.section	.nv.shared.reserved.0,"aw",@nobits
	.weak		__nv_reservedSMEM_offset_0_alias
	.size		__nv_reservedSMEM_offset_0_alias, 0, 64
	.other		__nv_reservedSMEM_offset_0_alias,@"STO_CUDA_RESERVED_SHARED STV_DEFAULT"
__nv_reservedSMEM_offset_0_alias:
	.zero		0
	.zero		64


//--------------------- .nv.constant0._Z10reductionBPi --------------------------
	.section	.nv.constant0._Z10reductionBPi,"a",@progbits
	.sectionflags	@""
	.align	4
.nv.constant0._Z10reductionBPi:
	.zero		904


//--------------------- .nv.constant0._Z10reductionAPi --------------------------
	.section	.nv.constant0._Z10reductionAPi,"a",@progbits
	.sectionflags	@""
	.align	4
.nv.constant0._Z10reductionAPi:
	.zero		904


//--------------------- SYMBOLS --------------------------

	.type		.nv.reservedSmem.offset0,@object
	.size		.nv.reservedSmem.offset0,0x4
	.type		.nv.reservedSmem.cap,@object
	.size		.nv.reservedSmem.cap,0x4
